	.headerflags	@"EF_CUDA_TEXMODE_UNIFIED EF_CUDA_64BIT_ADDRESS EF_CUDA_ACCELERATORS EF_CUDA_SM90 EF_CUDA_VIRTUAL_SM(EF_CUDA_SM90)"
	.elftype	@"ET_EXEC"


//--------------------- .nv.info                  --------------------------
	.section	.nv.info,"",@"SHT_CUDA_INFO"
	.align	4


	//----- nvinfo : EIATTR_REGCOUNT
	.align		4
        /*0000*/ 	.byte	0x04, 0x2f
        /*0002*/ 	.short	(.L_3 - .L_2)
	.align		4
.L_2:
        /*0004*/ 	.word	index@(triton_poi_fused__native_batch_norm_legit_no_training_add_mul_softplus_tanh_20)
        /*0008*/ 	.word	0x00000014


	//----- nvinfo : EIATTR_MIN_STACK_SIZE
	.align		4
.L_3:
        /*000c*/ 	.byte	0x04, 0x12
        /*000e*/ 	.short	(.L_5 - .L_4)
	.align		4
.L_4:
        /*0010*/ 	.word	index@(triton_poi_fused__native_batch_norm_legit_no_training_add_mul_softplus_tanh_20)
        /*0014*/ 	.word	0x00000000


	//----- nvinfo : EIATTR_FRAME_SIZE
	.align		4
.L_5:
        /*0018*/ 	.byte	0x04, 0x11
        /*001a*/ 	.short	(.L_7 - .L_6)
	.align		4
.L_6:
        /*001c*/ 	.word	index@(triton_poi_fused__native_batch_norm_legit_no_training_add_mul_softplus_tanh_20)
        /*0020*/ 	.word	0x00000000


	//----- nvinfo : EIATTR_MIN_STACK_SIZE
	.align		4
.L_7:
        /*0024*/ 	.byte	0x04, 0x12
        /*0026*/ 	.short	(.L_9 - .L_8)
	.align		4
.L_8:
        /*0028*/ 	.word	index@(triton_poi_fused__native_batch_norm_legit_no_training_add_mul_softplus_tanh_20)
        /*002c*/ 	.word	0x00000000
.L_9:


//--------------------- .nv.info.triton_poi_fused__native_batch_norm_legit_no_training_add_mul_softplus_tanh_20 --------------------------
	.section	.nv.info.triton_poi_fused__native_batch_norm_legit_no_training_add_mul_softplus_tanh_20,"",@"SHT_CUDA_INFO"
	.sectionflags	@""
	.align	4


	//----- nvinfo : EIATTR_CUDA_API_VERSION
	.align		4
        /*0000*/ 	.byte	0x04, 0x37
        /*0002*/ 	.short	(.L_11 - .L_10)
.L_10:
        /*0004*/ 	.word	0x0000007c


	//----- nvinfo : EIATTR_KPARAM_INFO
	.align		4
.L_11:
        /*0008*/ 	.byte	0x04, 0x17
        /*000a*/ 	.short	(.L_13 - .L_12)
.L_12:
        /*000c*/ 	.word	0x00000000
        /*0010*/ 	.short	0x0007
        /*0012*/ 	.short	0x0038
        /*0014*/ 	.byte	0x00, 0xf0, 0x11, 0x00


	//----- nvinfo : EIATTR_KPARAM_INFO
	.align		4
.L_13:
        /*0018*/ 	.byte	0x04, 0x17
        /*001a*/ 	.short	(.L_15 - .L_14)
.L_14:
        /*001c*/ 	.word	0x00000000
        /*0020*/ 	.short	0x0006
        /*0022*/ 	.short	0x0030
        /*0024*/ 	.byte	0x00, 0xf4, 0x21, 0x00


	//----- nvinfo : EIATTR_KPARAM_INFO
	.align		4
.L_15:
        /*0028*/ 	.byte	0x04, 0x17
        /*002a*/ 	.short	(.L_17 - .L_16)
.L_16:
        /*002c*/ 	.word	0x00000000
        /*0030*/ 	.short	0x0005
        /*0032*/ 	.short	0x0028
        /*0034*/ 	.byte	0x00, 0xf4, 0x21, 0x00


	//----- nvinfo : EIATTR_KPARAM_INFO
	.align		4
.L_17:
        /*0038*/ 	.byte	0x04, 0x17
        /*003a*/ 	.short	(.L_19 - .L_18)
.L_18:
        /*003c*/ 	.word	0x00000000
        /*0040*/ 	.short	0x0004
        /*0042*/ 	.short	0x0020
        /*0044*/ 	.byte	0x00, 0xf4, 0x21, 0x00


	//----- nvinfo : EIATTR_KPARAM_INFO
	.align		4
.L_19:
        /*0048*/ 	.byte	0x04, 0x17
        /*004a*/ 	.short	(.L_21 - .L_20)
.L_20:
        /*004c*/ 	.word	0x00000000
        /*0050*/ 	.short	0x0003
        /*0052*/ 	.short	0x0018
        /*0054*/ 	.byte	0x00, 0xf4, 0x21, 0x00


	//----- nvinfo : EIATTR_KPARAM_INFO
	.align		4
.L_21:
        /*0058*/ 	.byte	0x04, 0x17
        /*005a*/ 	.short	(.L_23 - .L_22)
.L_22:
        /*005c*/ 	.word	0x00000000
        /*0060*/ 	.short	0x0002
        /*0062*/ 	.short	0x0010
        /*0064*/ 	.byte	0x00, 0xf4, 0x21, 0x00


	//----- nvinfo : EIATTR_KPARAM_INFO
	.align		4
.L_23:
        /*0068*/ 	.byte	0x04, 0x17
        /*006a*/ 	.short	(.L_25 - .L_24)
.L_24:
        /*006c*/ 	.word	0x00000000
        /*0070*/ 	.short	0x0001
        /*0072*/ 	.short	0x0008
        /*0074*/ 	.byte	0x00, 0xf4, 0x21, 0x00


	//----- nvinfo : EIATTR_KPARAM_INFO
	.align		4
.L_25:
        /*0078*/ 	.byte	0x04, 0x17
        /*007a*/ 	.short	(.L_27 - .L_26)
.L_26:
        /*007c*/ 	.word	0x00000000
        /*0080*/ 	.short	0x0000
        /*0082*/ 	.short	0x0000
        /*0084*/ 	.byte	0x00, 0xf4, 0x21, 0x00


	//----- nvinfo : EIATTR_SPARSE_MMA_MASK
	.align		4
.L_27:
        /*0088*/ 	.byte	0x03, 0x50
        /*008a*/ 	.short	0x0000


	//----- nvinfo : EIATTR_MAXREG_COUNT
	.align		4
        /*008c*/ 	.byte	0x03, 0x1b
        /*008e*/ 	.short	0x00ff


	//----- nvinfo : EIATTR_EXIT_INSTR_OFFSETS
	.align		4
        /*0090*/ 	.byte	0x04, 0x1c
        /*0092*/ 	.short	(.L_29 - .L_28)


	//   ....[0]....
.L_28:
        /*0094*/ 	.word	0x00000b50


	//----- nvinfo : EIATTR_REQNTID
	.align		4
.L_29:
        /*0098*/ 	.byte	0x04, 0x10
        /*009a*/ 	.short	(.L_31 - .L_30)
.L_30:
        /*009c*/ 	.word	0x00000080
        /*00a0*/ 	.word	0x00000001
        /*00a4*/ 	.word	0x00000001


	//----- nvinfo : EIATTR_CRS_STACK_SIZE
	.align		4
.L_31:
        /*00a8*/ 	.byte	0x04, 0x1e
        /*00aa*/ 	.short	(.L_33 - .L_32)
.L_32:
        /*00ac*/ 	.word	0x00000000


	//----- nvinfo : EIATTR_CBANK_PARAM_SIZE
	.align		4
.L_33:
        /*00b0*/ 	.byte	0x03, 0x19
        /*00b2*/ 	.short	0x003c


	//----- nvinfo : EIATTR_PARAM_CBANK
	.align		4
        /*00b4*/ 	.byte	0x04, 0x0a
        /*00b6*/ 	.short	(.L_35 - .L_34)
	.align		4
.L_34:
        /*00b8*/ 	.word	index@(.nv.constant0.triton_poi_fused__native_batch_norm_legit_no_training_add_mul_softplus_tanh_20)
        /*00bc*/ 	.short	0x0210
        /*00be*/ 	.short	0x003c


	//----- nvinfo : EIATTR_SW_WAR
	.align		4
.L_35:
        /*00c0*/ 	.byte	0x04, 0x36
        /*00c2*/ 	.short	(.L_37 - .L_36)
.L_36:
        /*00c4*/ 	.word	0x00000008
.L_37:


//--------------------- .nv.callgraph             --------------------------
	.section	.nv.callgraph,"",@"SHT_CUDA_CALLGRAPH"
	.align	4
	.sectionentsize	8
	.align		4
        /*0000*/ 	.word	0x00000000
	.align		4
        /*0004*/ 	.word	0xffffffff
	.align		4
        /*0008*/ 	.word	0x00000000
	.align		4
        /*000c*/ 	.word	0xfffffffe
	.align		4
        /*0010*/ 	.word	0x00000000
	.align		4
        /*0014*/ 	.word	0xfffffffd
	.align		4
        /*0018*/ 	.word	0x00000000
	.align		4
        /*001c*/ 	.word	0xfffffffc


//--------------------- .nv.constant4             --------------------------
	.section	.nv.constant4,"a",@progbits
	.align	8
	.align		8
.nv.constant4:
        /*0000*/ 	.dword	_$_str
	.align		8
        /*0008*/ 	.dword	_$_str_$_2


//--------------------- .text.triton_poi_fused__native_batch_norm_legit_no_training_add_mul_softplus_tanh_20 --------------------------
	.section	.text.triton_poi_fused__native_batch_norm_legit_no_training_add_mul_softplus_tanh_20,"ax",@progbits
	.align	128
        .global         triton_poi_fused__native_batch_norm_legit_no_training_add_mul_softplus_tanh_20
        .type           triton_poi_fused__native_batch_norm_legit_no_training_add_mul_softplus_tanh_20,@function
        .size           triton_poi_fused__native_batch_norm_legit_no_training_add_mul_softplus_tanh_20,(.L_x_11 - triton_poi_fused__native_batch_norm_legit_no_training_add_mul_softplus_tanh_20)
        .other          triton_poi_fused__native_batch_norm_legit_no_training_add_mul_softplus_tanh_20,@"STO_CUDA_ENTRY STV_DEFAULT"
triton_poi_fused__native_batch_norm_legit_no_training_add_mul_softplus_tanh_20:
.text.triton_poi_fused__native_batch_norm_legit_no_training_add_mul_softplus_tanh_20:
[----:B------:R-:W0:Y:S01]  /*0000*/  LDC R1, c[0x0][0x28] ;  /* 0x00000a00ff017b82 */ /* 0x000e220000000800 */
[----:B------:R-:W1:Y:S07]  /*0010*/  S2R R0, SR_TID.X ;  /* 0x0000000000007919 */ /* 0x000e6e0000002100 */
[----:B------:R-:W2:Y:S01]  /*0020*/  LDC.64 R6, c[0x0][0x228] ;  /* 0x00008a00ff067b82 */ /* 0x000ea20000000a00 */
[----:B------:R-:W-:Y:S01]  /*0030*/  ULDC.64 UR4, c[0x0][0x208] ;  /* 0x0000820000047ab9 */ /* 0x000fe20000000a00 */
[----:B------:R-:W3:Y:S06]  /*0040*/  S2R R5, SR_CTAID.X ;  /* 0x0000000000057919 */ /* 0x000eec0000002500 */
[----:B------:R-:W4:Y:S08]  /*0050*/  LDC.64 R8, c[0x0][0x218] ;  /* 0x00008600ff087b82 */ /* 0x000f300000000a00 */
[----:B------:R-:W5:Y:S08]  /*0060*/  LDC.64 R10, c[0x0][0x220] ;  /* 0x00008800ff0a7b82 */ /* 0x000f700000000a00 */
[----:B------:R-:W5:Y:S01]  /*0070*/  LDC.64 R12, c[0x0][0x230] ;  /* 0x00008c00ff0c7b82 */ /* 0x000f620000000a00 */
[----:B-1----:R-:W-:-:S07]  /*0080*/  SHF.L.U32 R0, R0, 0x1, RZ ;  /* 0x0000000100007819 */ /* 0x002fce00000006ff */
[----:B------:R-:W1:Y:S01]  /*0090*/  LDC.64 R14, c[0x0][0x238] ;  /* 0x00008e00ff0e7b82 */ /* 0x000e620000000a00 */
[----:B---3--:R-:W-:Y:S02]  /*00a0*/  SHF.R.S32.HI R3, RZ, 0x17, R5 ;  /* 0x00000017ff037819 */ /* 0x008fe40000011405 */
[----:B------:R-:W-:Y:S02]  /*00b0*/  LOP3.LUT R0, R0, 0xfe, RZ, 0xc0, !PT ;  /* 0x000000fe00007812 */ /* 0x000fe400078ec0ff */
[----:B------:R-:W-:Y:S02]  /*00c0*/  SGXT R3, R3, 0x1 ;  /* 0x000000010303781a */ /* 0x000fe40000000200 */
[----:B------:R-:W-:-:S04]  /*00d0*/  LEA R4, R5, R0, 0x8 ;  /* 0x0000000005047211 */ /* 0x000fc800078e40ff */
[----:B------:R-:W-:-:S04]  /*00e0*/  LEA.HI R3, R3, R4, RZ, 0x6 ;  /* 0x0000000403037211 */ /* 0x000fc800078f30ff */
[----:B------:R-:W-:-:S04]  /*00f0*/  LOP3.LUT R3, R3, 0xffffffc0, RZ, 0xc0, !PT ;  /* 0xffffffc003037812 */ /* 0x000fc800078ec0ff */
[----:B------:R-:W-:-:S05]  /*0100*/  IADD3 R3, R4, -R3, RZ ;  /* 0x8000000304037210 */ /* 0x000fca0007ffe0ff */
[----:B--2---:R-:W-:-:S06]  /*0110*/  IMAD.WIDE R6, R3, 0x4, R6 ;  /* 0x0000000403067825 */ /* 0x004fcc00078e0206 */
[----:B------:R-:W2:Y:S01]  /*0120*/  LDG.E.EL.64 R6, desc[UR4][R6.64] ;  /* 0x0000000406067981 */ /* 0x000ea2000c2e1b00 */
[----:B----4-:R-:W-:-:S04]  /*0130*/  IMAD.WIDE R8, R4, 0x4, R8 ;  /* 0x0000000404087825 */ /* 0x010fc800078e0208 */
[C---:B0----5:R-:W-:Y:S02]  /*0140*/  IMAD.WIDE R10, R3.reuse, 0x4, R10 ;  /* 0x00000004030a7825 */ /* 0x061fe400078e020a */
[----:B------:R-:W3:Y:S02]  /*0150*/  LDG.E.64 R8, desc[UR4][R8.64] ;  /* 0x0000000408087981 */ /* 0x000ee4000c1e1b00 */
[C---:B------:R-:W-:Y:S02]  /*0160*/  IMAD.WIDE R12, R3.reuse, 0x4, R12 ;  /* 0x00000004030c7825 */ /* 0x040fe400078e020c */
[----:B------:R-:W3:Y:S02]  /*0170*/  LDG.E.EL.64 R10, desc[UR4][R10.64] ;  /* 0x000000040a0a7981 */ /* 0x000ee4000c2e1b00 */
[----:B-1----:R-:W-:Y:S02]  /*0180*/  IMAD.WIDE R14, R3, 0x4, R14 ;  /* 0x00000004030e7825 */ /* 0x002fe400078e020e */
[----:B------:R-:W4:Y:S01]  /*0190*/  LDG.E.EL.64 R12, desc[UR4][R12.64] ;  /* 0x000000040c0c7981 */ /* 0x000f22000c2e1b00 */
[----:B------:R-:W0:Y:S03]  /*01a0*/  LDC.64 R2, c[0x0][0x240] ;  /* 0x00009000ff027b82 */ /* 0x000e260000000a00 */
[----:B------:R-:W4:Y:S01]  /*01b0*/  LDG.E.EL.64 R14, desc[UR4][R14.64] ;  /* 0x000000040e0e7981 */ /* 0x000f22000c2e1b00 */
[----:B0-----:R-:W-:-:S06]  /*01c0*/  IMAD.WIDE R2, R4, 0x4, R2 ;  /* 0x0000000404027825 */ /* 0x001fcc00078e0202 */
[----:B------:R-:W5:Y:S01]  /*01d0*/  LDG.E.64 R2, desc[UR4][R2.64] ;  /* 0x0000000402027981 */ /* 0x000f62000c1e1b00 */
[----:B------:R-:W-:Y:S01]  /*01e0*/  HFMA2.MMA R0, -RZ, RZ, 1.625, 0 ;  /* 0x3e800000ff007435 */ /* 0x000fe200000001ff */
[----:B------:R-:W-:Y:S01]  /*01f0*/  BSSY B0, `(.L_x_0) ;  /* 0x0000057000007945 */ /* 0x000fe20003800000 */
[----:B--2---:R-:W-:Y:S01]  /*0200*/  FADD R6, R6, 9.9999997473787516356e-06 ;  /* 0x3727c5ac06067421 */ /* 0x004fe20000000000 */
[----:B------:R-:W-:-:S03]  /*0210*/  FADD R7, R7, 9.9999997473787516356e-06 ;  /* 0x3727c5ac07077421 */ /* 0x000fc60000000000 */
[----:B------:R-:W0:Y:S01]  /*0220*/  MUFU.SQRT R5, R6 ;  /* 0x0000000600057308 */ /* 0x000e220000002000 */
[----:B---3--:R-:W-:-:S07]  /*0230*/  FADD R8, R8, -R10 ;  /* 0x8000000a08087221 */ /* 0x008fce0000000000 */
[----:B------:R-:W1:Y:S01]  /*0240*/  MUFU.SQRT R16, R7 ;  /* 0x0000000700107308 */ /* 0x000e620000002000 */
[----:B------:R-:W-:Y:S01]  /*0250*/  FADD R9, R9, -R11 ;  /* 0x8000000b09097221 */ /* 0x000fe20000000000 */
[C---:B0-----:R-:W-:Y:S02]  /*0260*/  FSETP.GT.AND P0, PT, R5.reuse, 8.50705917302346158658e+37, PT ;  /* 0x7e8000000500780b */ /* 0x041fe40003f04000 */
[----:B------:R-:W-:Y:S02]  /*0270*/  FSETP.GEU.AND P2, PT, R5, 1.175494350822287508e-38, PT ;  /* 0x008000000500780b */ /* 0x000fe40003f4e000 */
[----:B------:R-:W-:Y:S02]  /*0280*/  FSEL R6, R0, 1, P0 ;  /* 0x3f80000000067808 */ /* 0x000fe40000000000 */
[C---:B-1----:R-:W-:Y:S02]  /*0290*/  FSETP.GT.AND P1, PT, R16.reuse, 8.50705917302346158658e+37, PT ;  /* 0x7e8000001000780b */ /* 0x042fe40003f24000 */
[----:B------:R-:W-:-:S02]  /*02a0*/  FSETP.GEU.AND P3, PT, R16, 1.175494350822287508e-38, PT ;  /* 0x008000001000780b */ /* 0x000fc40003f6e000 */
[----:B------:R-:W-:-:S03]  /*02b0*/  FSEL R17, R0, 1, P1 ;  /* 0x3f80000000117808 */ /* 0x000fc60000800000 */
[----:B------:R-:W-:Y:S02]  /*02c0*/  @P0 FMUL R5, R5, 0.25 ;  /* 0x3e80000005050820 */ /* 0x000fe40000400000 */
[----:B------:R-:W-:Y:S02]  /*02d0*/  @!P2 FMUL R6, R6, 16777216 ;  /* 0x4b8000000606a820 */ /* 0x000fe40000400000 */
[----:B------:R-:W-:Y:S02]  /*02e0*/  @!P2 FMUL R5, R5, 16777216 ;  /* 0x4b8000000505a820 */ /* 0x000fe40000400000 */
[----:B------:R-:W-:-:S04]  /*02f0*/  @P1 FMUL R16, R16, 0.25 ;  /* 0x3e80000010101820 */ /* 0x000fc80000400000 */
[----:B------:R-:W0:Y:S01]  /*0300*/  MUFU.RCP R5, R5 ;  /* 0x0000000500057308 */ /* 0x000e220000001000 */
[----:B------:R-:W-:Y:S01]  /*0310*/  @!P3 FMUL R17, R17, 16777216 ;  /* 0x4b8000001111b820 */ /* 0x000fe20000400000 */
[----:B------:R-:W-:-:S06]  /*0320*/  @!P3 FMUL R16, R16, 16777216 ;  /* 0x4b8000001010b820 */ /* 0x000fcc0000400000 */
[----:B------:R-:W1:Y:S01]  /*0330*/  MUFU.RCP R16, R16 ;  /* 0x0000001000107308 */ /* 0x000e620000001000 */
[----:B0-----:R-:W-:-:S04]  /*0340*/  FMUL R7, R5, R6 ;  /* 0x0000000605077220 */ /* 0x001fc80000400000 */
[----:B------:R-:W-:Y:S01]  /*0350*/  FMUL R7, R8, R7 ;  /* 0x0000000708077220 */ /* 0x000fe20000400000 */
[----:B-1----:R-:W-:-:S03]  /*0360*/  FMUL R6, R16, R17 ;  /* 0x0000001110067220 */ /* 0x002fc60000400000 */
[----:B----4-:R-:W-:Y:S01]  /*0370*/  FFMA R5, R12, R7, R14 ;  /* 0x000000070c057223 */ /* 0x010fe2000000000e */
[----:B------:R-:W-:Y:S01]  /*0380*/  MOV R14, 0x3d39bf78 ;  /* 0x3d39bf78000e7802 */ /* 0x000fe20000000f00 */
[----:B------:R-:W-:Y:S02]  /*0390*/  FMUL R6, R9, R6 ;  /* 0x0000000609067220 */ /* 0x000fe40000400000 */
[----:B------:R-:W-:Y:S02]  /*03a0*/  FMUL R9, R5, 1.4426950216293334961 ;  /* 0x3fb8aa3b05097820 */ /* 0x000fe40000400000 */
[----:B------:R-:W-:-:S03]  /*03b0*/  FFMA R6, R13, R6, R15 ;  /* 0x000000060d067223 */ /* 0x000fc6000000000f */
[----:B------:R-:W-:Y:S01]  /*03c0*/  FSETP.GEU.AND P0, PT, R9, -126, PT ;  /* 0xc2fc00000900780b */ /* 0x000fe20003f0e000 */
[----:B------:R-:W-:-:S05]  /*03d0*/  FMUL R11, R6, 1.4426950216293334961 ;  /* 0x3fb8aa3b060b7820 */ /* 0x000fca0000400000 */
[----:B------:R-:W-:-:S07]  /*03e0*/  FSETP.GEU.AND P1, PT, R11, -126, PT ;  /* 0xc2fc00000b00780b */ /* 0x000fce0003f2e000 */
[----:B------:R-:W-:-:S04]  /*03f0*/  @!P0 FMUL R9, R9, 0.5 ;  /* 0x3f00000009098820 */ /* 0x000fc80000400000 */
[----:B------:R-:W0:Y:S02]  /*0400*/  MUFU.EX2 R7, R9 ;  /* 0x0000000900077308 */ /* 0x000e240000000800 */
[----:B------:R-:W-:-:S06]  /*0410*/  @!P1 FMUL R11, R11, 0.5 ;  /* 0x3f0000000b0b9820 */ /* 0x000fcc0000400000 */
[----:B------:R-:W1:Y:S01]  /*0420*/  MUFU.EX2 R8, R11 ;  /* 0x0000000b00087308 */ /* 0x000e620000000800 */
[----:B0-----:R-:W-:Y:S01]  /*0430*/  @!P0 FMUL R7, R7, R7 ;  /* 0x0000000707078220 */ /* 0x001fe20000400000 */
[----:B------:R-:W-:-:S03]  /*0440*/  FSETP.GT.AND P0, PT, R5, 20, PT ;  /* 0x41a000000500780b */ /* 0x000fc60003f04000 */
[C---:B------:R-:W-:Y:S01]  /*0450*/  FADD.FTZ.RZ R10, R7.reuse, 1 ;  /* 0x3f800000070a7421 */ /* 0x040fe2000001c000 */
[----:B------:R-:W-:Y:S01]  /*0460*/  ISETP.GE.U32.AND P2, PT, R7, 0x7f800000, PT ;  /* 0x7f8000000700780c */ /* 0x000fe20003f46070 */
[----:B-1----:R-:W-:-:S03]  /*0470*/  @!P1 FMUL R8, R8, R8 ;  /* 0x0000000808089220 */ /* 0x002fc60000400000 */
[----:B------:R-:W-:Y:S01]  /*0480*/  IADD3 R10, R10, -0x3f400000, RZ ;  /* 0xc0c000000a0a7810 */ /* 0x000fe20007ffe0ff */
[----:B------:R-:W-:-:S03]  /*0490*/  FADD.FTZ.RZ R12, R8, 1 ;  /* 0x3f800000080c7421 */ /* 0x000fc6000001c000 */
[----:B------:R-:W-:Y:S02]  /*04a0*/  LOP3.LUT R10, R10, 0xff800000, RZ, 0xc0, !PT ;  /* 0xff8000000a0a7812 */ /* 0x000fe400078ec0ff */
[----:B------:R-:W-:Y:S02]  /*04b0*/  ISETP.GE.U32.AND P1, PT, R8, 0x7f800000, PT ;  /* 0x7f8000000800780c */ /* 0x000fe40003f26070 */
[----:B------:R-:W-:Y:S02]  /*04c0*/  IADD3 R12, R12, -0x3f400000, RZ ;  /* 0xc0c000000c0c7810 */ /* 0x000fe40007ffe0ff */
[----:B------:R-:W-:Y:S02]  /*04d0*/  IADD3 R13, -R10, 0x40800000, RZ ;  /* 0x408000000a0d7810 */ /* 0x000fe40007ffe1ff */
[----:B------:R-:W-:Y:S02]  /*04e0*/  LOP3.LUT R9, R12, 0xff800000, RZ, 0xc0, !PT ;  /* 0xff8000000c097812 */ /* 0x000fe400078ec0ff */
[----:B------:R-:W-:Y:S01]  /*04f0*/  IADD3 R12, R7, -R10, RZ ;  /* 0x8000000a070c7210 */ /* 0x000fe20007ffe0ff */
[----:B------:R-:W-:Y:S01]  /*0500*/  FFMA.FTZ R11, R13, R0, -1 ;  /* 0xbf8000000d0b7423 */ /* 0x000fe20000010000 */
[----:B------:R-:W-:-:S02]  /*0510*/  IADD3 R15, -R9, 0x40800000, RZ ;  /* 0x40800000090f7810 */ /* 0x000fc40007ffe1ff */
[----:B------:R-:W-:Y:S01]  /*0520*/  IADD3 R13, R8, -R9, RZ ;  /* 0x80000009080d7210 */ /* 0x000fe20007ffe0ff */
[----:B------:R-:W-:Y:S01]  /*0530*/  FADD R11, R12, R11 ;  /* 0x0000000b0c0b7221 */ /* 0x000fe20000000000 */
[----:B------:R-:W-:Y:S01]  /*0540*/  I2FP.F32.S32 R9, R9 ;  /* 0x0000000900097245 */ /* 0x000fe20000201400 */
[----:B------:R-:W-:Y:S01]  /*0550*/  FFMA.FTZ R0, R15, R0, -1 ;  /* 0xbf8000000f007423 */ /* 0x000fe20000010000 */
[----:B------:R-:W-:Y:S01]  /*0560*/  I2FP.F32.S32 R10, R10 ;  /* 0x0000000a000a7245 */ /* 0x000fe20000201400 */
[----:B------:R-:W-:Y:S02]  /*0570*/  FFMA.FTZ R12, R11, -R14, 0.10546888411045074463 ;  /* 0x3dd800120b0c7423 */ /* 0x000fe4000001080e */
[----:B------:R-:W-:Y:S01]  /*0580*/  FADD R0, R13, R0 ;  /* 0x000000000d007221 */ /* 0x000fe20000000000 */
[----:B------:R-:W-:Y:S01]  /*0590*/  FMUL R9, R9, 1.1920928955078125e-07 ;  /* 0x3400000009097820 */ /* 0x000fe20000400000 */
[----:B------:R-:W-:Y:S01]  /*05a0*/  FFMA.FTZ R12, R11, R12, -0.13229703903198242188 ;  /* 0xbe0778e00b0c7423 */ /* 0x000fe2000001000c */
[----:B------:R-:W-:Y:S01]  /*05b0*/  FMUL R10, R10, 1.1920928955078125e-07 ;  /* 0x340000000a0a7820 */ /* 0x000fe20000400000 */
[----:B------:R-:W-:-:S02]  /*05c0*/  FFMA.FTZ R13, R0, -R14, 0.10546888411045074463 ;  /* 0x3dd80012000d7423 */ /* 0x000fc4000001080e */
[C---:B------:R-:W-:Y:S02]  /*05d0*/  FFMA.FTZ R12, R11.reuse, R12, 0.14491446316242218018 ;  /* 0x3e1464750b0c7423 */ /* 0x040fe4000001000c */
[C---:B------:R-:W-:Y:S02]  /*05e0*/  FFMA.FTZ R13, R0.reuse, R13, -0.13229703903198242188 ;  /* 0xbe0778e0000d7423 */ /* 0x040fe4000001000d */
[C---:B------:R-:W-:Y:S02]  /*05f0*/  FFMA.FTZ R12, R11.reuse, R12, -0.16641564667224884033 ;  /* 0xbe2a68dd0b0c7423 */ /* 0x040fe4000001000c */
[C---:B------:R-:W-:Y:S02]  /*0600*/  FFMA.FTZ R13, R0.reuse, R13, 0.14491446316242218018 ;  /* 0x3e146475000d7423 */ /* 0x040fe4000001000d */
[----:B------:R-:W-:Y:S02]  /*0610*/  FFMA.FTZ R12, R11, R12, 0.19988867640495300293 ;  /* 0x3e4caf9e0b0c7423 */ /* 0x000fe4000001000c */
[----:B------:R-:W-:-:S02]  /*0620*/  FFMA.FTZ R13, R0, R13, -0.16641564667224884033 ;  /* 0xbe2a68dd000d7423 */ /* 0x000fc4000001000d */
[C---:B------:R-:W-:Y:S02]  /*0630*/  FFMA.FTZ R12, R11.reuse, R12, -0.25000196695327758789 ;  /* 0xbe8000420b0c7423 */ /* 0x040fe4000001000c */
[C---:B------:R-:W-:Y:S02]  /*0640*/  FFMA.FTZ R13, R0.reuse, R13, 0.19988867640495300293 ;  /* 0x3e4caf9e000d7423 */ /* 0x040fe4000001000d */
[C---:B------:R-:W-:Y:S02]  /*0650*/  FFMA.FTZ R12, R11.reuse, R12, 0.33333510160446166992 ;  /* 0x3eaaaae60b0c7423 */ /* 0x040fe4000001000c */
[C---:B------:R-:W-:Y:S02]  /*0660*/  FFMA.FTZ R13, R0.reuse, R13, -0.25000196695327758789 ;  /* 0xbe800042000d7423 */ /* 0x040fe4000001000d */
[----:B------:R-:W-:Y:S02]  /*0670*/  FFMA.FTZ R12, R11, R12, -0.5 ;  /* 0xbf0000000b0c7423 */ /* 0x000fe4000001000c */
[----:B------:R-:W-:-:S02]  /*0680*/  FFMA.FTZ R13, R0, R13, 0.33333510160446166992 ;  /* 0x3eaaaae6000d7423 */ /* 0x000fc4000001000d */
[C---:B------:R-:W-:Y:S02]  /*0690*/  FMUL R12, R11.reuse, R12 ;  /* 0x0000000c0b0c7220 */ /* 0x040fe40000400000 */
[C---:B------:R-:W-:Y:S02]  /*06a0*/  FFMA.FTZ R13, R0.reuse, R13, -0.5 ;  /* 0xbf000000000d7423 */ /* 0x040fe4000001000d */
[----:B------:R-:W-:Y:S02]  /*06b0*/  FFMA.FTZ R11, R11, R12, R11 ;  /* 0x0000000c0b0b7223 */ /* 0x000fe4000001000b */
[----:B------:R-:W-:Y:S02]  /*06c0*/  FMUL R13, R0, R13 ;  /* 0x0000000d000d7220 */ /* 0x000fe40000400000 */
[----:B------:R-:W-:Y:S02]  /*06d0*/  FFMA.FTZ R10, R10, 0.69314718246459960938, R11 ;  /* 0x3f3172180a0a7823 */ /* 0x000fe4000001000b */
[----:B------:R-:W-:-:S04]  /*06e0*/  FFMA.FTZ R0, R0, R13, R0 ;  /* 0x0000000d00007223 */ /* 0x000fc80000010000 */
[----:B------:R-:W-:Y:S01]  /*06f0*/  FFMA.FTZ R9, R9, 0.69314718246459960938, R0 ;  /* 0x3f31721809097823 */ /* 0x000fe20000010000 */
[----:B------:R-:W-:Y:S06]  /*0700*/  @!P2 BRA `(.L_x_1) ;  /* 0x000000000014a947 */ /* 0x000fec0003800000 */
[C---:B------:R-:W-:Y:S02]  /*0710*/  ISETP.GE.AND P2, PT, R7.reuse, -0x407fffff, PT ;  /* 0xbf8000010700780c */ /* 0x040fe40003f46270 */
[----:B------:R-:W-:-:S11]  /*0720*/  FSETP.NEU.AND P3, PT, R7, RZ, PT ;  /* 0x000000ff0700720b */ /* 0x000fd60003f6d000 */
[----:B------:R-:W-:-:S05]  /*0730*/  @P2 MOV R0, 0x7f800000 ;  /* 0x7f80000000002802 */ /* 0x000fca0000000f00 */
[----:B------:R-:W-:-:S05]  /*0740*/  @P2 FFMA.FTZ R10, R7, R0, +INF ;  /* 0x7f800000070a2423 */ /* 0x000fca0000010000 */
[----:B------:R-:W-:-:S07]  /*0750*/  FSEL R10, R10, -RZ, P3 ;  /* 0x800000ff0a0a7208 */ /* 0x000fce0001800000 */
.L_x_1:
[----:B------:R-:W-:Y:S05]  /*0760*/  BSYNC B0 ;  /* 0x0000000000007941 */ /* 0x000fea0003800000 */
.L_x_0:
[----:B------:R-:W-:Y:S04]  /*0770*/  BSSY B0, `(.L_x_2) ;  /* 0x0000007000007945 */ /* 0x000fe80003800000 */
[----:B------:R-:W-:Y:S05]  /*0780*/  @!P1 BRA `(.L_x_3) ;  /* 0x0000000000149947 */ /* 0x000fea0003800000 */
[C---:B------:R-:W-:Y:S02]  /*0790*/  ISETP.GE.AND P1, PT, R8.reuse, -0x407fffff, PT ;  /* 0xbf8000010800780c */ /* 0x040fe40003f26270 */
[----:B------:R-:W-:-:S11]  /*07a0*/  FSETP.NEU.AND P2, PT, R8, RZ, PT ;  /* 0x000000ff0800720b */ /* 0x000fd60003f4d000 */
[----:B------:R-:W-:-:S05]  /*07b0*/  @P1 MOV R7, 0x7f800000 ;  /* 0x7f80000000071802 */ /* 0x000fca0000000f00 */
[----:B------:R-:W-:-:S05]  /*07c0*/  @P1 FFMA.FTZ R9, R8, R7, +INF ;  /* 0x7f80000008091423 */ /* 0x000fca0000010007 */
[----:B------:R-:W-:-:S07]  /*07d0*/  FSEL R9, R9, -RZ, P2 ;  /* 0x800000ff09097208 */ /* 0x000fce0001000000 */
.L_x_3:
[----:B------:R-:W-:Y:S05]  /*07e0*/  BSYNC B0 ;  /* 0x0000000000007941 */ /* 0x000fea0003800000 */
.L_x_2:
[----:B------:R-:W-:Y:S01]  /*07f0*/  FSEL R10, R5, R10, P0 ;  /* 0x0000000a050a7208 */ /* 0x000fe20000000000 */
[----:B------:R-:W-:Y:S01]  /*0800*/  BSSY B0, `(.L_x_4) ;  /* 0x0000017000007945 */ /* 0x000fe20003800000 */
[----:B------:R-:W-:-:S03]  /*0810*/  FSETP.GT.AND P0, PT, R6, 20, PT ;  /* 0x41a000000600780b */ /* 0x000fc60003f04000 */
[----:B------:R-:W-:Y:S01]  /*0820*/  FADD.FTZ R11, |R10|, -RZ ;  /* 0x800000ff0a0b7221 */ /* 0x000fe20000010200 */
[----:B------:R-:W-:-:S04]  /*0830*/  FSEL R7, R6, R9, P0 ;  /* 0x0000000906077208 */ /* 0x000fc80000000000 */
[----:B------:R-:W-:-:S13]  /*0840*/  FSETP.GE.AND P1, PT, R11, 0.60000002384185791016, PT ;  /* 0x3f19999a0b00780b */ /* 0x000fda0003f26000 */
[----:B------:R-:W-:Y:S05]  /*0850*/  @!P1 BRA `(.L_x_5) ;  /* 0x0000000000289947 */ /* 0x000fea0003800000 */
[C---:B------:R-:W-:Y:S01]  /*0860*/  FMUL R0, R11.reuse, 2.8853900432586669922 ;  /* 0x4038aa3b0b007820 */ /* 0x040fe20000400000 */
[----:B------:R-:W-:Y:S01]  /*0870*/  HFMA2.MMA R9, -RZ, RZ, 1.875, 0 ;  /* 0x3f800000ff097435 */ /* 0x000fe200000001ff */
[----:B------:R-:W-:-:S04]  /*0880*/  FSETP.GE.AND P0, PT, R11, 9.010913848876953125, PT ;  /* 0x41102cb40b00780b */ /* 0x000fc80003f06000 */
[----:B------:R-:W0:Y:S02]  /*0890*/  MUFU.EX2 R0, R0 ;  /* 0x0000000000007308 */ /* 0x000e240000000800 */
[----:B0-----:R-:W-:-:S06]  /*08a0*/  FADD R8, R0, 1 ;  /* 0x3f80000000087421 */ /* 0x001fcc0000000000 */
[----:B------:R-:W0:Y:S02]  /*08b0*/  MUFU.RCP R8, R8 ;  /* 0x0000000800087308 */ /* 0x000e240000001000 */
[----:B0-----:R-:W-:-:S05]  /*08c0*/  FFMA.FTZ R9, R8, -2, R9 ;  /* 0xc000000008097823 */ /* 0x001fca0000010009 */
[----:B------:R-:W-:-:S04]  /*08d0*/  FSEL R9, R9, 1, !P0 ;  /* 0x3f80000009097808 */ /* 0x000fc80004000000 */
[----:B------:R-:W-:Y:S01]  /*08e0*/  LOP3.LUT R9, R9, 0x80000000, R10, 0xf8, !PT ;  /* 0x8000000009097812 */ /* 0x000fe200078ef80a */
[----:B------:R-:W-:Y:S06]  /*08f0*/  BRA `(.L_x_6) ;  /* 0x00000000001c7947 */ /* 0x000fec0003800000 */
.L_x_5:
[----:B------:R-:W-:Y:S01]  /*0900*/  MOV R0, 0x3c80f082 ;  /* 0x3c80f08200007802 */ /* 0x000fe20000000f00 */
[----:B------:R-:W-:-:S04]  /*0910*/  FMUL R9, R10, R10 ;  /* 0x0000000a0a097220 */ /* 0x000fc80000400000 */
[----:B------:R-:W-:-:S04]  /*0920*/  FFMA.FTZ R0, R9, R0, -0.052303962409496307373 ;  /* 0xbd563cae09007423 */ /* 0x000fc80000010000 */
[----:B------:R-:W-:-:S04]  /*0930*/  FFMA.FTZ R0, R9, R0, 0.1331529766321182251 ;  /* 0x3e08594109007423 */ /* 0x000fc80000010000 */
[----:B------:R-:W-:-:S04]  /*0940*/  FFMA.FTZ R0, R9, R0, -0.33332768082618713379 ;  /* 0xbeaaa9ed09007423 */ /* 0x000fc80000010000 */
[----:B------:R-:W-:-:S04]  /*0950*/  FFMA.FTZ R0, R9, R0, RZ ;  /* 0x0000000009007223 */ /* 0x000fc800000100ff */
[----:B------:R-:W-:-:S07]  /*0960*/  FFMA.FTZ R9, R10, R0, R10 ;  /* 0x000000000a097223 */ /* 0x000fce000001000a */
.L_x_6:
[----:B------:R-:W-:Y:S05]  /*0970*/  BSYNC B0 ;  /* 0x0000000000007941 */ /* 0x000fea0003800000 */
.L_x_4:
[----:B------:R-:W-:Y:S01]  /*0980*/  FADD.FTZ R12, |R7|, -RZ ;  /* 0x800000ff070c7221 */ /* 0x000fe20000010200 */
[----:B------:R-:W-:Y:S01]  /*0990*/  BSSY B0, `(.L_x_7) ;  /* 0x0000015000007945 */ /* 0x000fe20003800000 */
[----:B------:R-:W-:-:S03]  /*09a0*/  SHF.R.S32.HI R13, RZ, 0x1f, R4 ;  /* 0x0000001fff0d7819 */ /* 0x000fc60000011404 */
        /* <DEDUP_REMOVED lines=12> */
.L_x_8:
[----:B------:R-:W-:Y:S01]  /*0a70*/  MOV R0, 0x3c80f082 ;  /* 0x3c80f08200007802 */ /* 0x000fe20000000f00 */
[----:B------:R-:W-:-:S04]  /*0a80*/  FMUL R11, R7, R7 ;  /* 0x00000007070b7220 */ /* 0x000fc80000400000 */
[----:B------:R-:W-:-:S04]  /*0a90*/  FFMA.FTZ R0, R11, R0, -0.052303962409496307373 ;  /* 0xbd563cae0b007423 */ /* 0x000fc80000010000 */
[----:B------:R-:W-:-:S04]  /*0aa0*/  FFMA.FTZ R0, R11, R0, 0.1331529766321182251 ;  /* 0x3e0859410b007423 */ /* 0x000fc80000010000 */
[----:B------:R-:W-:-:S04]  /*0ab0*/  FFMA.FTZ R0, R11, R0, -0.33332768082618713379 ;  /* 0xbeaaa9ed0b007423 */ /* 0x000fc80000010000 */
[----:B------:R-:W-:-:S04]  /*0ac0*/  FFMA.FTZ R0, R11, R0, RZ ;  /* 0x000000000b007223 */ /* 0x000fc800000100ff */
[----:B------:R-:W-:-:S07]  /*0ad0*/  FFMA.FTZ R7, R7, R0, R7 ;  /* 0x0000000007077223 */ /* 0x000fce0000010007 */
.L_x_9:
[----:B------:R-:W-:Y:S05]  /*0ae0*/  BSYNC B0 ;  /* 0x0000000000007941 */ /* 0x000fea0003800000 */
.L_x_7:
[----:B------:R-:W-:Y:S01]  /*0af0*/  ULDC.64 UR6, c[0x0][0x210] ;  /* 0x0000840000067ab9 */ /* 0x000fe20000000a00 */
[----:B-----5:R-:W-:Y:S01]  /*0b00*/  FFMA R2, R5, R9, R2 ;  /* 0x0000000905027223 */ /* 0x020fe20000000002 */
[----:B------:R-:W-:Y:S01]  /*0b10*/  LEA R8, P0, R4, UR6, 0x2 ;  /* 0x0000000604087c11 */ /* 0x000fe2000f8010ff */
[----:B------:R-:W-:-:S03]  /*0b20*/  FFMA R3, R6, R7, R3 ;  /* 0x0000000706037223 */ /* 0x000fc60000000003 */
[----:B------:R-:W-:-:S05]  /*0b30*/  LEA.HI.X R9, R4, UR7, R13, 0x2, P0 ;  /* 0x0000000704097c11 */ /* 0x000fca00080f140d */
[----:B------:R-:W-:Y:S01]  /*0b40*/  STG.E.64 desc[UR4][R8.64], R2 ;  /* 0x0000000208007986 */ /* 0x000fe2000c101b04 */
[----:B------:R-:W-:Y:S05]  /*0b50*/  EXIT ;  /* 0x000000000000794d */ /* 0x000fea0003800000 */
.L_x_10:
[----:B------:R-:W-:-:S00]  /*0b60*/  BRA `(.L_x_10) ;  /* 0xfffffffc00fc7947 */ /* 0x000fc0000383ffff */
[----:B------:R-:W-:-:S00]  /*0b70*/  NOP ;  /* 0x0000000000007918 */ /* 0x000fc00000000000 */
        /* <DEDUP_REMOVED lines=8> */
.L_x_11:


//--------------------- .nv.global.init           --------------------------
	.section	.nv.global.init,"aw",@progbits
.nv.global.init:
	.type		_$_str,@object
	.size		_$_str,(_$_str_$_2 - _$_str)
_$_str:
        /*0000*/ 	.byte	0x5f, 0x5f, 0x43, 0x55, 0x44, 0x41, 0x5f, 0x46, 0x54, 0x5a, 0x00
	.type		_$_str_$_2,@object
	.size		_$_str_$_2,(.L_1 - _$_str_$_2)
_$_str_$_2:
        /*000b*/ 	.byte	0x5f, 0x5f, 0x43, 0x55, 0x44, 0x41, 0x5f, 0x50, 0x52, 0x45, 0x43, 0x5f, 0x53, 0x51, 0x52, 0x54
        /*001b*/ 	.byte	0x00
.L_1:


//--------------------- .nv.constant0.triton_poi_fused__native_batch_norm_legit_no_training_add_mul_softplus_tanh_20 --------------------------
	.section	.nv.constant0.triton_poi_fused__native_batch_norm_legit_no_training_add_mul_softplus_tanh_20,"a",@progbits
	.sectionflags	@""
	.align	4
.nv.constant0.triton_poi_fused__native_batch_norm_legit_no_training_add_mul_softplus_tanh_20:
	.zero		588
